//
// Generated by NVIDIA NVVM Compiler
//
// Compiler Build ID: CL-36424714
// Cuda compilation tools, release 13.0, V13.0.88
// Based on NVVM 20.0.0
//

.version 9.0
.target sm_100
.address_size 64

	// .globl	_Z20sumEuclideanDistancePfS_S_ii

.visible .entry _Z20sumEuclideanDistancePfS_S_ii(
	.param .u64 .ptr .align 1 _Z20sumEuclideanDistancePfS_S_ii_param_0,
	.param .u64 .ptr .align 1 _Z20sumEuclideanDistancePfS_S_ii_param_1,
	.param .u64 .ptr .align 1 _Z20sumEuclideanDistancePfS_S_ii_param_2,
	.param .u32 _Z20sumEuclideanDistancePfS_S_ii_param_3,
	.param .u32 _Z20sumEuclideanDistancePfS_S_ii_param_4
)
{
	.reg .pred 	%p<30>;
	.reg .b32 	%r<46>;
	.reg .b32 	%f<203>;
	.reg .b64 	%rd<10>;

	ld.param.u64 	%rd4, [_Z20sumEuclideanDistancePfS_S_ii_param_0];
	ld.param.u64 	%rd5, [_Z20sumEuclideanDistancePfS_S_ii_param_1];
	ld.param.u64 	%rd6, [_Z20sumEuclideanDistancePfS_S_ii_param_2];
	ld.param.u32 	%r6, [_Z20sumEuclideanDistancePfS_S_ii_param_3];
	ld.param.u32 	%r7, [_Z20sumEuclideanDistancePfS_S_ii_param_4];
	mov.u32 	%r8, %tid.x;
	mov.u32 	%r1, %ntid.x;
	mov.u32 	%r9, %ctaid.x;
	mad.lo.s32 	%r45, %r1, %r9, %r8;
	setp.ge.s32 	%p1, %r45, %r6;
	@%p1 bra 	$L__BB0_18;
	mov.u32 	%r10, %nctaid.x;
	mul.lo.s32 	%r3, %r10, %r1;
	cvta.to.global.u64 	%rd1, %rd4;
	cvta.to.global.u64 	%rd2, %rd5;
	cvta.to.global.u64 	%rd3, %rd6;
$L__BB0_2:
	mul.lo.s32 	%r11, %r45, %r7;
	mul.wide.s32 	%rd7, %r11, 4;
	add.s64 	%rd8, %rd1, %rd7;
	ld.global.f32 	%f25, [%rd8];
	ld.global.f32 	%f1, [%rd8+4];
	ld.global.f32 	%f2, [%rd8+8];
	add.s64 	%rd9, %rd2, %rd7;
	ld.global.f32 	%f26, [%rd9];
	ld.global.f32 	%f3, [%rd9+4];
	ld.global.f32 	%f4, [%rd9+8];
	sub.f32 	%f5, %f25, %f26;
	abs.f32 	%f6, %f5;
	setp.eq.f32 	%p2, %f5, 0f3F800000;
	mov.f32 	%f200, 0f3F800000;
	@%p2 bra 	$L__BB0_7;
	setp.num.f32 	%p3, %f6, %f6;
	@%p3 bra 	$L__BB0_5;
	mov.f32 	%f82, 0f40000000;
	add.rn.f32 	%f200, %f5, %f82;
	bra.uni 	$L__BB0_7;
$L__BB0_5:
	setp.lt.f32 	%p4, %f6, 0f00800000;
	mul.f32 	%f27, %f6, 0f4B800000;
	selp.f32 	%f28, %f27, %f6, %p4;
	mov.b32 	%r12, %f28;
	add.s32 	%r13, %r12, -1060439283;
	and.b32  	%r14, %r13, -8388608;
	sub.s32 	%r15, %r12, %r14;
	mov.b32 	%f29, %r15;
	cvt.rn.f32.s32 	%f30, %r14;
	selp.f32 	%f31, 0fC1C00000, 0f00000000, %p4;
	fma.rn.f32 	%f32, %f30, 0f34000000, %f31;
	add.f32 	%f33, %f29, 0fBF800000;
	add.f32 	%f34, %f29, 0f3F800000;
	rcp.approx.ftz.f32 	%f35, %f34;
	add.f32 	%f36, %f33, %f33;
	mul.f32 	%f37, %f36, %f35;
	mul.f32 	%f38, %f37, %f37;
	neg.f32 	%f39, %f37;
	sub.f32 	%f40, %f33, %f37;
	add.f32 	%f41, %f40, %f40;
	fma.rn.f32 	%f42, %f39, %f33, %f41;
	mul.rn.f32 	%f43, %f35, %f42;
	fma.rn.f32 	%f44, %f38, 0f3A2C32E4, 0f3B52E7DB;
	fma.rn.f32 	%f45, %f44, %f38, 0f3C93BB73;
	fma.rn.f32 	%f46, %f45, %f38, 0f3DF6384F;
	mul.rn.f32 	%f47, %f46, %f38;
	fma.rn.f32 	%f48, %f37, 0f3FB8AA3B, %f32;
	mul.f32 	%f49, %f47, 0f40400000;
	sub.f32 	%f50, %f32, %f48;
	fma.rn.f32 	%f51, %f37, 0f3FB8AA3B, %f50;
	fma.rn.f32 	%f52, %f43, 0f3FB8AA3B, %f51;
	fma.rn.f32 	%f53, %f37, 0f32A55E34, %f52;
	fma.rn.f32 	%f54, %f49, %f43, %f53;
	fma.rn.f32 	%f55, %f47, %f37, %f54;
	add.rn.f32 	%f56, %f48, %f55;
	mov.f32 	%f57, 0f40000000;
	mul.rn.f32 	%f58, %f56, %f57;
	cvt.rni.f32.f32 	%f59, %f58;
	sub.f32 	%f60, %f58, %f59;
	neg.f32 	%f61, %f58;
	fma.rn.f32 	%f62, %f56, 0f40000000, %f61;
	neg.f32 	%f63, %f48;
	add.rn.f32 	%f64, %f56, %f63;
	neg.f32 	%f65, %f64;
	add.rn.f32 	%f66, %f55, %f65;
	fma.rn.f32 	%f67, %f66, 0f40000000, %f62;
	add.f32 	%f68, %f60, %f67;
	setp.gt.f32 	%p5, %f59, 0f00000000;
	selp.b32 	%r16, 0, -2097152000, %p5;
	setp.neu.f32 	%p6, %f5, 0f00000000;
	setp.neu.f32 	%p7, %f6, 0f7F800000;
	setp.lt.f32 	%p8, %f58, 0f00000000;
	selp.f32 	%f69, 0f00000000, 0f7F800000, %p8;
	abs.f32 	%f70, %f58;
	setp.gt.f32 	%p9, %f70, 0f43180000;
	cvt.rzi.s32.f32 	%r17, %f59;
	shl.b32 	%r18, %r17, 23;
	sub.s32 	%r19, %r18, %r16;
	mov.b32 	%f71, %r19;
	add.s32 	%r20, %r16, 2130706432;
	mov.b32 	%f72, %r20;
	fma.rn.f32 	%f73, %f68, 0f391FCB8E, 0f3AAF85ED;
	fma.rn.f32 	%f74, %f73, %f68, 0f3C1D9856;
	fma.rn.f32 	%f75, %f74, %f68, 0f3D6357BB;
	fma.rn.f32 	%f76, %f75, %f68, 0f3E75FDEC;
	fma.rn.f32 	%f77, %f76, %f68, 0f3F317218;
	fma.rn.f32 	%f78, %f77, %f68, 0f3F800000;
	mul.f32 	%f79, %f78, %f72;
	mul.f32 	%f80, %f79, %f71;
	selp.f32 	%f200, %f69, %f80, %p9;
	and.pred  	%p10, %p6, %p7;
	@%p10 bra 	$L__BB0_7;
	add.f32 	%f81, %f5, %f5;
	mov.b32 	%r21, %f81;
	and.b32  	%r22, %r21, 2147483647;
	mov.b32 	%f200, %r22;
$L__BB0_7:
	sub.f32 	%f11, %f1, %f3;
	abs.f32 	%f12, %f11;
	setp.eq.f32 	%p11, %f11, 0f3F800000;
	mov.f32 	%f201, 0f3F800000;
	@%p11 bra 	$L__BB0_12;
	setp.num.f32 	%p12, %f12, %f12;
	@%p12 bra 	$L__BB0_10;
	mov.f32 	%f139, 0f40000000;
	add.rn.f32 	%f201, %f11, %f139;
	bra.uni 	$L__BB0_12;
$L__BB0_10:
	setp.lt.f32 	%p13, %f12, 0f00800000;
	mul.f32 	%f84, %f12, 0f4B800000;
	selp.f32 	%f85, %f84, %f12, %p13;
	mov.b32 	%r23, %f85;
	add.s32 	%r24, %r23, -1060439283;
	and.b32  	%r25, %r24, -8388608;
	sub.s32 	%r26, %r23, %r25;
	mov.b32 	%f86, %r26;
	cvt.rn.f32.s32 	%f87, %r25;
	selp.f32 	%f88, 0fC1C00000, 0f00000000, %p13;
	fma.rn.f32 	%f89, %f87, 0f34000000, %f88;
	add.f32 	%f90, %f86, 0fBF800000;
	add.f32 	%f91, %f86, 0f3F800000;
	rcp.approx.ftz.f32 	%f92, %f91;
	add.f32 	%f93, %f90, %f90;
	mul.f32 	%f94, %f93, %f92;
	mul.f32 	%f95, %f94, %f94;
	neg.f32 	%f96, %f94;
	sub.f32 	%f97, %f90, %f94;
	add.f32 	%f98, %f97, %f97;
	fma.rn.f32 	%f99, %f96, %f90, %f98;
	mul.rn.f32 	%f100, %f92, %f99;
	fma.rn.f32 	%f101, %f95, 0f3A2C32E4, 0f3B52E7DB;
	fma.rn.f32 	%f102, %f101, %f95, 0f3C93BB73;
	fma.rn.f32 	%f103, %f102, %f95, 0f3DF6384F;
	mul.rn.f32 	%f104, %f103, %f95;
	fma.rn.f32 	%f105, %f94, 0f3FB8AA3B, %f89;
	mul.f32 	%f106, %f104, 0f40400000;
	sub.f32 	%f107, %f89, %f105;
	fma.rn.f32 	%f108, %f94, 0f3FB8AA3B, %f107;
	fma.rn.f32 	%f109, %f100, 0f3FB8AA3B, %f108;
	fma.rn.f32 	%f110, %f94, 0f32A55E34, %f109;
	fma.rn.f32 	%f111, %f106, %f100, %f110;
	fma.rn.f32 	%f112, %f104, %f94, %f111;
	add.rn.f32 	%f113, %f105, %f112;
	mov.f32 	%f114, 0f40000000;
	mul.rn.f32 	%f115, %f113, %f114;
	cvt.rni.f32.f32 	%f116, %f115;
	sub.f32 	%f117, %f115, %f116;
	neg.f32 	%f118, %f115;
	fma.rn.f32 	%f119, %f113, 0f40000000, %f118;
	neg.f32 	%f120, %f105;
	add.rn.f32 	%f121, %f113, %f120;
	neg.f32 	%f122, %f121;
	add.rn.f32 	%f123, %f112, %f122;
	fma.rn.f32 	%f124, %f123, 0f40000000, %f119;
	add.f32 	%f125, %f117, %f124;
	setp.gt.f32 	%p14, %f116, 0f00000000;
	selp.b32 	%r27, 0, -2097152000, %p14;
	setp.neu.f32 	%p15, %f11, 0f00000000;
	setp.neu.f32 	%p16, %f12, 0f7F800000;
	setp.lt.f32 	%p17, %f115, 0f00000000;
	selp.f32 	%f126, 0f00000000, 0f7F800000, %p17;
	abs.f32 	%f127, %f115;
	setp.gt.f32 	%p18, %f127, 0f43180000;
	cvt.rzi.s32.f32 	%r28, %f116;
	shl.b32 	%r29, %r28, 23;
	sub.s32 	%r30, %r29, %r27;
	mov.b32 	%f128, %r30;
	add.s32 	%r31, %r27, 2130706432;
	mov.b32 	%f129, %r31;
	fma.rn.f32 	%f130, %f125, 0f391FCB8E, 0f3AAF85ED;
	fma.rn.f32 	%f131, %f130, %f125, 0f3C1D9856;
	fma.rn.f32 	%f132, %f131, %f125, 0f3D6357BB;
	fma.rn.f32 	%f133, %f132, %f125, 0f3E75FDEC;
	fma.rn.f32 	%f134, %f133, %f125, 0f3F317218;
	fma.rn.f32 	%f135, %f134, %f125, 0f3F800000;
	mul.f32 	%f136, %f135, %f129;
	mul.f32 	%f137, %f136, %f128;
	selp.f32 	%f201, %f126, %f137, %p18;
	and.pred  	%p19, %p15, %p16;
	@%p19 bra 	$L__BB0_12;
	add.f32 	%f138, %f11, %f11;
	mov.b32 	%r32, %f138;
	and.b32  	%r33, %r32, 2147483647;
	mov.b32 	%f201, %r33;
$L__BB0_12:
	add.f32 	%f17, %f200, %f201;
	sub.f32 	%f18, %f2, %f4;
	abs.f32 	%f19, %f18;
	setp.eq.f32 	%p20, %f18, 0f3F800000;
	mov.f32 	%f202, 0f3F800000;
	@%p20 bra 	$L__BB0_17;
	setp.num.f32 	%p21, %f19, %f19;
	@%p21 bra 	$L__BB0_15;
	mov.f32 	%f196, 0f40000000;
	add.rn.f32 	%f202, %f18, %f196;
	bra.uni 	$L__BB0_17;
$L__BB0_15:
	setp.lt.f32 	%p22, %f19, 0f00800000;
	mul.f32 	%f141, %f19, 0f4B800000;
	selp.f32 	%f142, %f141, %f19, %p22;
	mov.b32 	%r34, %f142;
	add.s32 	%r35, %r34, -1060439283;
	and.b32  	%r36, %r35, -8388608;
	sub.s32 	%r37, %r34, %r36;
	mov.b32 	%f143, %r37;
	cvt.rn.f32.s32 	%f144, %r36;
	selp.f32 	%f145, 0fC1C00000, 0f00000000, %p22;
	fma.rn.f32 	%f146, %f144, 0f34000000, %f145;
	add.f32 	%f147, %f143, 0fBF800000;
	add.f32 	%f148, %f143, 0f3F800000;
	rcp.approx.ftz.f32 	%f149, %f148;
	add.f32 	%f150, %f147, %f147;
	mul.f32 	%f151, %f150, %f149;
	mul.f32 	%f152, %f151, %f151;
	neg.f32 	%f153, %f151;
	sub.f32 	%f154, %f147, %f151;
	add.f32 	%f155, %f154, %f154;
	fma.rn.f32 	%f156, %f153, %f147, %f155;
	mul.rn.f32 	%f157, %f149, %f156;
	fma.rn.f32 	%f158, %f152, 0f3A2C32E4, 0f3B52E7DB;
	fma.rn.f32 	%f159, %f158, %f152, 0f3C93BB73;
	fma.rn.f32 	%f160, %f159, %f152, 0f3DF6384F;
	mul.rn.f32 	%f161, %f160, %f152;
	fma.rn.f32 	%f162, %f151, 0f3FB8AA3B, %f146;
	mul.f32 	%f163, %f161, 0f40400000;
	sub.f32 	%f164, %f146, %f162;
	fma.rn.f32 	%f165, %f151, 0f3FB8AA3B, %f164;
	fma.rn.f32 	%f166, %f157, 0f3FB8AA3B, %f165;
	fma.rn.f32 	%f167, %f151, 0f32A55E34, %f166;
	fma.rn.f32 	%f168, %f163, %f157, %f167;
	fma.rn.f32 	%f169, %f161, %f151, %f168;
	add.rn.f32 	%f170, %f162, %f169;
	mov.f32 	%f171, 0f40000000;
	mul.rn.f32 	%f172, %f170, %f171;
	cvt.rni.f32.f32 	%f173, %f172;
	sub.f32 	%f174, %f172, %f173;
	neg.f32 	%f175, %f172;
	fma.rn.f32 	%f176, %f170, 0f40000000, %f175;
	neg.f32 	%f177, %f162;
	add.rn.f32 	%f178, %f170, %f177;
	neg.f32 	%f179, %f178;
	add.rn.f32 	%f180, %f169, %f179;
	fma.rn.f32 	%f181, %f180, 0f40000000, %f176;
	add.f32 	%f182, %f174, %f181;
	setp.gt.f32 	%p23, %f173, 0f00000000;
	selp.b32 	%r38, 0, -2097152000, %p23;
	setp.neu.f32 	%p24, %f18, 0f00000000;
	setp.neu.f32 	%p25, %f19, 0f7F800000;
	setp.lt.f32 	%p26, %f172, 0f00000000;
	selp.f32 	%f183, 0f00000000, 0f7F800000, %p26;
	abs.f32 	%f184, %f172;
	setp.gt.f32 	%p27, %f184, 0f43180000;
	cvt.rzi.s32.f32 	%r39, %f173;
	shl.b32 	%r40, %r39, 23;
	sub.s32 	%r41, %r40, %r38;
	mov.b32 	%f185, %r41;
	add.s32 	%r42, %r38, 2130706432;
	mov.b32 	%f186, %r42;
	fma.rn.f32 	%f187, %f182, 0f391FCB8E, 0f3AAF85ED;
	fma.rn.f32 	%f188, %f187, %f182, 0f3C1D9856;
	fma.rn.f32 	%f189, %f188, %f182, 0f3D6357BB;
	fma.rn.f32 	%f190, %f189, %f182, 0f3E75FDEC;
	fma.rn.f32 	%f191, %f190, %f182, 0f3F317218;
	fma.rn.f32 	%f192, %f191, %f182, 0f3F800000;
	mul.f32 	%f193, %f192, %f186;
	mul.f32 	%f194, %f193, %f185;
	selp.f32 	%f202, %f183, %f194, %p27;
	and.pred  	%p28, %p24, %p25;
	@%p28 bra 	$L__BB0_17;
	add.f32 	%f195, %f18, %f18;
	mov.b32 	%r43, %f195;
	and.b32  	%r44, %r43, 2147483647;
	mov.b32 	%f202, %r44;
$L__BB0_17:
	add.f32 	%f197, %f17, %f202;
	sqrt.rn.f32 	%f198, %f197;
	atom.global.add.f32 	%f199, [%rd3], %f198;
	add.s32 	%r45, %r45, %r3;
	setp.lt.s32 	%p29, %r45, %r6;
	@%p29 bra 	$L__BB0_2;
$L__BB0_18:
	ret;

}


// ===== COMPILED SASS (sm_100) =====

	.target	sm_100

	.elftype	@"ET_EXEC"


//--------------------- .note.nv.tkinfo           --------------------------
	.section	.note.nv.tkinfo,"",@"SHT_NOTE"
	.sectionflags	@"SHF_NOTE_NV_TKINFO"
	.tkinfo
        /*0018*/ 	.word	0x00000002
        /*0030*/ 	.string	""
        /*0030*/ 	.string	"ptxas"
        /*0030*/ 	.string	"Cuda compilation tools, release 13.0, V13.0.88"
        /*0030*/ 	.string	"Build cuda_13.0.r13.0/compiler.36424714_0"
        /*0030*/ 	.string	"-arch sm_100 -m 64 "



//--------------------- .note.nv.cuinfo           --------------------------
	.section	.note.nv.cuinfo,"",@"SHT_NOTE"
	.sectionflags	@"SHF_NOTE_NV_CUINFO"
        /*0018*/ 	.short	0x0002
        /*001a*/ 	.short	0x0064
        /*001c*/ 	.short	0x0082
	.zero		2


//--------------------- .nv.info                  --------------------------
	.section	.nv.info,"",@"SHT_CUDA_INFO"
	.align	4


	//----- nvinfo : EIATTR_REGCOUNT
	.align		4
        /*0000*/ 	.byte	0x04, 0x2f
        /*0002*/ 	.short	(.L_1 - .L_0)
	.align		4
.L_0:
        /*0004*/ 	.word	index@(_Z20sumEuclideanDistancePfS_S_ii)
        /*0008*/ 	.word	0x00000014


	//----- nvinfo : EIATTR_FRAME_SIZE
	.align		4
.L_1:
        /*000c*/ 	.byte	0x04, 0x11
        /*000e*/ 	.short	(.L_3 - .L_2)
	.align		4
.L_2:
        /*0010*/ 	.word	index@($__internal_0_$__cuda_sm20_sqrt_rn_f32_slowpath)
        /*0014*/ 	.word	0x00000000


	//----- nvinfo : EIATTR_FRAME_SIZE
	.align		4
.L_3:
        /*0018*/ 	.byte	0x04, 0x11
        /*001a*/ 	.short	(.L_5 - .L_4)
	.align		4
.L_4:
        /*001c*/ 	.word	index@(_Z20sumEuclideanDistancePfS_S_ii)
        /*0020*/ 	.word	0x00000000


	//----- nvinfo : EIATTR_MIN_STACK_SIZE
	.align		4
.L_5:
        /*0024*/ 	.byte	0x04, 0x12
        /*0026*/ 	.short	(.L_7 - .L_6)
	.align		4
.L_6:
        /*0028*/ 	.word	index@(_Z20sumEuclideanDistancePfS_S_ii)
        /*002c*/ 	.word	0x00000000
.L_7:


//--------------------- .nv.compat                --------------------------
	.section	.nv.compat,"",@"SHT_CUDA_COMPAT_INFO"
	.align	4
        /*0000*/ 	.byte	0x02, 0x09, 0x00, 0x00, 0x02, 0x02, 0x01, 0x00, 0x02, 0x05, 0x05, 0x00, 0x03, 0x07, 0x01, 0x01
        /*0010*/ 	.byte	0x02, 0x03, 0x00, 0x00, 0x02, 0x06, 0x01, 0x00, 0x04, 0x0b, 0x08, 0x00, 0x01, 0x00, 0x00, 0x00
        /*0020*/ 	.byte	0x00, 0x00, 0x00, 0x00


//--------------------- .nv.info._Z20sumEuclideanDistancePfS_S_ii --------------------------
	.section	.nv.info._Z20sumEuclideanDistancePfS_S_ii,"",@"SHT_CUDA_INFO"
	.sectionflags	@""
	.align	4


	//----- nvinfo : EIATTR_CUDA_API_VERSION
	.align		4
        /*0000*/ 	.byte	0x04, 0x37
        /*0002*/ 	.short	(.L_9 - .L_8)
.L_8:
        /*0004*/ 	.word	0x00000082


	//----- nvinfo : EIATTR_KPARAM_INFO
	.align		4
.L_9:
        /*0008*/ 	.byte	0x04, 0x17
        /*000a*/ 	.short	(.L_11 - .L_10)
.L_10:
        /*000c*/ 	.word	0x00000000
        /*0010*/ 	.short	0x0004
        /*0012*/ 	.short	0x001c
        /*0014*/ 	.byte	0x00, 0xf0, 0x11, 0x00


	//----- nvinfo : EIATTR_KPARAM_INFO
	.align		4
.L_11:
        /*0018*/ 	.byte	0x04, 0x17
        /*001a*/ 	.short	(.L_13 - .L_12)
.L_12:
        /*001c*/ 	.word	0x00000000
        /*0020*/ 	.short	0x0003
        /*0022*/ 	.short	0x0018
        /*0024*/ 	.byte	0x00, 0xf0, 0x11, 0x00


	//----- nvinfo : EIATTR_KPARAM_INFO
	.align		4
.L_13:
        /*0028*/ 	.byte	0x04, 0x17
        /*002a*/ 	.short	(.L_15 - .L_14)
.L_14:
        /*002c*/ 	.word	0x00000000
        /*0030*/ 	.short	0x0002
        /*0032*/ 	.short	0x0010
        /*0034*/ 	.byte	0x00, 0xf5, 0x21, 0x00


	//----- nvinfo : EIATTR_KPARAM_INFO
	.align		4
.L_15:
        /*0038*/ 	.byte	0x04, 0x17
        /*003a*/ 	.short	(.L_17 - .L_16)
.L_16:
        /*003c*/ 	.word	0x00000000
        /*0040*/ 	.short	0x0001
        /*0042*/ 	.short	0x0008
        /*0044*/ 	.byte	0x00, 0xf5, 0x21, 0x00


	//----- nvinfo : EIATTR_KPARAM_INFO
	.align		4
.L_17:
        /*0048*/ 	.byte	0x04, 0x17
        /*004a*/ 	.short	(.L_19 - .L_18)
.L_18:
        /*004c*/ 	.word	0x00000000
        /*0050*/ 	.short	0x0000
        /*0052*/ 	.short	0x0000
        /*0054*/ 	.byte	0x00, 0xf5, 0x21, 0x00


	//----- nvinfo : EIATTR_SPARSE_MMA_MASK
	.align		4
.L_19:
        /*0058*/ 	.byte	0x03, 0x50
        /*005a*/ 	.short	0x0000


	//----- nvinfo : EIATTR_MAXREG_COUNT
	.align		4
        /*005c*/ 	.byte	0x03, 0x1b
        /*005e*/ 	.short	0x00ff


	//----- nvinfo : EIATTR_MERCURY_ISA_VERSION
	.align		4
        /*0060*/ 	.byte	0x03, 0x5f
        /*0062*/ 	.short	0x0101


	//----- nvinfo : EIATTR_VRC_CTA_INIT_COUNT
	.align		4
        /*0064*/ 	.byte	0x02, 0x4a
	.zero		1
	.zero		1


	//----- nvinfo : EIATTR_EXIT_INSTR_OFFSETS
	.align		4
        /*0068*/ 	.byte	0x04, 0x1c
        /*006a*/ 	.short	(.L_21 - .L_20)


	//   ....[0]....
.L_20:
        /*006c*/ 	.word	0x00000070


	//   ....[1]....
        /*0070*/ 	.word	0x00001010


	//----- nvinfo : EIATTR_CRS_STACK_SIZE
	.align		4
.L_21:
        /*0074*/ 	.byte	0x04, 0x1e
        /*0076*/ 	.short	(.L_23 - .L_22)
.L_22:
        /*0078*/ 	.word	0x00000000


	//----- nvinfo : EIATTR_CBANK_PARAM_SIZE
	.align		4
.L_23:
        /*007c*/ 	.byte	0x03, 0x19
        /*007e*/ 	.short	0x0020


	//----- nvinfo : EIATTR_PARAM_CBANK
	.align		4
        /*0080*/ 	.byte	0x04, 0x0a
        /*0082*/ 	.short	(.L_25 - .L_24)
	.align		4
.L_24:
        /*0084*/ 	.word	index@(.nv.constant0._Z20sumEuclideanDistancePfS_S_ii)
        /*0088*/ 	.short	0x0380
        /*008a*/ 	.short	0x0020


	//----- nvinfo : EIATTR_SW_WAR
	.align		4
.L_25:
        /*008c*/ 	.byte	0x04, 0x36
        /*008e*/ 	.short	(.L_27 - .L_26)
.L_26:
        /*0090*/ 	.word	0x00000008
.L_27:


//--------------------- .nv.callgraph             --------------------------
	.section	.nv.callgraph,"",@"SHT_CUDA_CALLGRAPH"
	.align	4
	.sectionentsize	8
	.align		4
        /*0000*/ 	.word	0x00000000
	.align		4
        /*0004*/ 	.word	0xffffffff
	.align		4
        /*0008*/ 	.word	0x00000000
	.align		4
        /*000c*/ 	.word	0xfffffffe
	.align		4
        /*0010*/ 	.word	0x00000000
	.align		4
        /*0014*/ 	.word	0xfffffffd
	.align		4
        /*0018*/ 	.word	0x00000000
	.align		4
        /*001c*/ 	.word	0xfffffffc


//--------------------- .text._Z20sumEuclideanDistancePfS_S_ii --------------------------
	.section	.text._Z20sumEuclideanDistancePfS_S_ii,"ax",@progbits
	.align	128
        .global         _Z20sumEuclideanDistancePfS_S_ii
        .type           _Z20sumEuclideanDistancePfS_S_ii,@function
        .size           _Z20sumEuclideanDistancePfS_S_ii,(.L_x_12 - _Z20sumEuclideanDistancePfS_S_ii)
        .other          _Z20sumEuclideanDistancePfS_S_ii,@"STO_CUDA_ENTRY STV_DEFAULT"
_Z20sumEuclideanDistancePfS_S_ii:
.text._Z20sumEuclideanDistancePfS_S_ii:
[----:B------:R-:W-:Y:S01]  /*0000*/  LDC R1, c[0x0][0x37c] ;  /* 0x0000df00ff017b82 */ /* 0x000fe20000000800 */
[----:B------:R-:W0:Y:S01]  /*0010*/  S2R R6, SR_TID.X ;  /* 0x0000000000067919 */ /* 0x000e220000002100 */
[----:B------:R-:W0:Y:S01]  /*0020*/  LDCU UR4, c[0x0][0x360] ;  /* 0x00006c00ff0477ac */ /* 0x000e220008000800 */
[----:B------:R-:W0:Y:S01]  /*0030*/  S2R R3, SR_CTAID.X ;  /* 0x0000000000037919 */ /* 0x000e220000002500 */
[----:B------:R-:W1:Y:S01]  /*0040*/  LDCU UR5, c[0x0][0x398] ;  /* 0x00007300ff0577ac */ /* 0x000e620008000800 */
[----:B0-----:R-:W-:-:S05]  /*0050*/  IMAD R6, R3, UR4, R6 ;  /* 0x0000000403067c24 */ /* 0x001fca000f8e0206 */
[----:B-1----:R-:W-:-:S13]  /*0060*/  ISETP.GE.AND P0, PT, R6, UR5, PT ;  /* 0x0000000506007c0c */ /* 0x002fda000bf06270 */
[----:B------:R-:W-:Y:S05]  /*0070*/  @P0 EXIT ;  /* 0x000000000000094d */ /* 0x000fea0003800000 */
[----:B------:R-:W0:Y:S01]  /*0080*/  LDC.64 R2, c[0x0][0x380] ;  /* 0x0000e000ff027b82 */ /* 0x000e220000000a00 */
[----:B------:R-:W1:Y:S01]  /*0090*/  LDCU UR5, c[0x0][0x370] ;  /* 0x00006e00ff0577ac */ /* 0x000e620008000800 */
[----:B------:R-:W2:Y:S06]  /*00a0*/  LDCU.64 UR6, c[0x0][0x358] ;  /* 0x00006b00ff0677ac */ /* 0x000eac0008000a00 */
[----:B------:R-:W3:Y:S01]  /*00b0*/  LDC.64 R4, c[0x0][0x388] ;  /* 0x0000e200ff047b82 */ /* 0x000ee20000000a00 */
[----:B------:R-:W4:Y:S01]  /*00c0*/  LDCU.64 UR8, c[0x0][0x398] ;  /* 0x00007300ff0877ac */ /* 0x000f220008000a00 */
[----:B-1----:R-:W-:-:S12]  /*00d0*/  UIMAD UR4, UR4, UR5, URZ ;  /* 0x00000005040472a4 */ /* 0x002fd8000f8e02ff */
.L_x_9:
[----:B----4-:R-:W-:-:S04]  /*00e0*/  IMAD R13, R6, UR9, RZ ;  /* 0x00000009060d7c24 */ /* 0x010fc8000f8e02ff */
[----:B0-----:R-:W-:-:S04]  /*00f0*/  IMAD.WIDE R10, R13, 0x4, R2 ;  /* 0x000000040d0a7825 */ /* 0x001fc800078e0202 */
[----:B---3--:R-:W-:Y:S01]  /*0100*/  IMAD.WIDE R12, R13, 0x4, R4 ;  /* 0x000000040d0c7825 */ /* 0x008fe200078e0204 */
[----:B-12---:R-:W2:Y:S04]  /*0110*/  LDG.E R8, desc[UR6][R10.64] ;  /* 0x000000060a087981 */ /* 0x006ea8000c1e1900 */
[----:B------:R-:W2:Y:S04]  /*0120*/  LDG.E R7, desc[UR6][R12.64] ;  /* 0x000000060c077981 */ /* 0x000ea8000c1e1900 */
[----:B------:R-:W3:Y:S04]  /*0130*/  LDG.E R0, desc[UR6][R10.64+0x4] ;  /* 0x000004060a007981 */ /* 0x000ee8000c1e1900 */
[----:B------:R-:W3:Y:S04]  /*0140*/  LDG.E R15, desc[UR6][R12.64+0x4] ;  /* 0x000004060c0f7981 */ /* 0x000ee8000c1e1900 */
[----:B------:R-:W4:Y:S04]  /*0150*/  LDG.E R9, desc[UR6][R10.64+0x8] ;  /* 0x000008060a097981 */ /* 0x000f28000c1e1900 */
[----:B------:R-:W4:Y:S01]  /*0160*/  LDG.E R14, desc[UR6][R12.64+0x8] ;  /* 0x000008060c0e7981 */ /* 0x000f22000c1e1900 */
[----:B------:R-:W-:Y:S05]  /*0170*/  YIELD ;  /* 0x0000000000007946 */ /* 0x000fea0003800000 */
[----:B------:R-:W-:Y:S01]  /*0180*/  BSSY.RECONVERGENT B0, `(.L_x_0) ;  /* 0x000004a000007945 */ /* 0x000fe20003800200 */
[----:B--2---:R-:W-:-:S05]  /*0190*/  FADD R8, R8, -R7 ;  /* 0x8000000708087221 */ /* 0x004fca0000000000 */
[----:B------:R-:W-:Y:S01]  /*01a0*/  FSETP.NEU.AND P0, PT, R8, 1, PT ;  /* 0x3f8000000800780b */ /* 0x000fe20003f0d000 */
[----:B---3--:R-:W-:Y:S01]  /*01b0*/  FADD R7, R0, -R15 ;  /* 0x8000000f00077221 */ /* 0x008fe20000000000 */
[----:B----4-:R-:W-:Y:S01]  /*01c0*/  FADD R0, R9, -R14 ;  /* 0x8000000e09007221 */ /* 0x010fe20000000000 */
[----:B------:R-:W-:-:S03]  /*01d0*/  HFMA2 R9, -RZ, RZ, 1.875, 0 ;  /* 0x3f800000ff097431 */ /* 0x000fc600000001ff */
[----:B------:R-:W-:Y:S02]  /*01e0*/  FSETP.NEU.AND P2, PT, R7, 1, PT ;  /* 0x3f8000000700780b */ /* 0x000fe40003f4d000 */
[----:B------:R-:W-:-:S05]  /*01f0*/  FSETP.NEU.AND P1, PT, R0, 1, PT ;  /* 0x3f8000000000780b */ /* 0x000fca0003f2d000 */
[----:B------:R-:W-:Y:S08]  /*0200*/  @!P0 BRA `(.L_x_1) ;  /* 0x0000000400048947 */ /* 0x000ff00003800000 */
[----:B------:R-:W-:-:S13]  /*0210*/  FSETP.NAN.AND P0, PT, |R8|, |R8|, PT ;  /* 0x400000080800720b */ /* 0x000fda0003f08200 */
[----:B------:R-:W-:Y:S01]  /*0220*/  @P0 FADD R9, R8, 2 ;  /* 0x4000000008090421 */ /* 0x000fe20000000000 */
[----:B------:R-:W-:Y:S06]  /*0230*/  @P0 BRA `(.L_x_1) ;  /* 0x0000000000f80947 */ /* 0x000fec0003800000 */
[C---:B------:R-:W-:Y:S01]  /*0240*/  FMUL R9, |R8|.reuse, 16777216 ;  /* 0x4b80000008097820 */ /* 0x040fe20000400200 */
[C---:B------:R-:W-:Y:S02]  /*0250*/  FSETP.GEU.AND P0, PT, |R8|.reuse, 1.175494350822287508e-38, PT ;  /* 0x008000000800780b */ /* 0x040fe40003f0e200 */
[----:B------:R-:W-:Y:S02]  /*0260*/  MOV R16, 0x3a2c32e4 ;  /* 0x3a2c32e400107802 */ /* 0x000fe40000000f00 */
[----:B------:R-:W-:Y:S02]  /*0270*/  FSEL R9, R9, |R8|, !P0 ;  /* 0x4000000809097208 */ /* 0x000fe40004000000 */
[----:B------:R-:W-:Y:S02]  /*0280*/  FSEL R11, RZ, -24, P0 ;  /* 0xc1c00000ff0b7808 */ /* 0x000fe40000000000 */
[----:B------:R-:W-:Y:S02]  /*0290*/  IADD3 R10, PT, PT, R9, -0x3f3504f3, RZ ;  /* 0xc0cafb0d090a7810 */ /* 0x000fe40007ffe0ff */
[----:B------:R-:W-:-:S02]  /*02a0*/  FSETP.NEU.AND P0, PT, |R8|, +INF , PT ;  /* 0x7f8000000800780b */ /* 0x000fc40003f0d200 */
[----:B------:R-:W-:Y:S02]  /*02b0*/  LOP3.LUT R10, R10, 0xff800000, RZ, 0xc0, !PT ;  /* 0xff8000000a0a7812 */ /* 0x000fe400078ec0ff */
[----:B------:R-:W-:Y:S02]  /*02c0*/  FSETP.NEU.AND P0, PT, R8, RZ, P0 ;  /* 0x000000ff0800720b */ /* 0x000fe4000070d000 */
[-C--:B------:R-:W-:Y:S02]  /*02d0*/  IADD3 R9, PT, PT, R9, -R10.reuse, RZ ;  /* 0x8000000a09097210 */ /* 0x080fe40007ffe0ff */
[----:B------:R-:W-:-:S03]  /*02e0*/  I2FP.F32.S32 R10, R10 ;  /* 0x0000000a000a7245 */ /* 0x000fc60000201400 */
[C---:B------:R-:W-:Y:S01]  /*02f0*/  FADD R13, R9.reuse, 1 ;  /* 0x3f800000090d7421 */ /* 0x040fe20000000000 */
[----:B------:R-:W-:-:S04]  /*0300*/  FADD R14, R9, -1 ;  /* 0xbf800000090e7421 */ /* 0x000fc80000000000 */
[----:B------:R-:W-:Y:S01]  /*0310*/  FADD R12, R14, R14 ;  /* 0x0000000e0e0c7221 */ /* 0x000fe20000000000 */
[----:B------:R-:W0:Y:S01]  /*0320*/  MUFU.RCP R13, R13 ;  /* 0x0000000d000d7308 */ /* 0x000e220000001000 */
[----:B------:R-:W-:Y:S02]  /*0330*/  @!P0 FADD R8, R8, R8 ;  /* 0x0000000808088221 */ /* 0x000fe40000000000 */
[----:B0-----:R-:W-:Y:S01]  /*0340*/  FMUL R9, R13, R12 ;  /* 0x0000000c0d097220 */ /* 0x001fe20000400000 */
[----:B------:R-:W-:-:S03]  /*0350*/  FFMA R12, R10, 1.1920928955078125e-07, R11 ;  /* 0x340000000a0c7823 */ /* 0x000fc6000000000b */
[----:B------:R-:W-:Y:S01]  /*0360*/  FADD R15, R14, -R9 ;  /* 0x800000090e0f7221 */ /* 0x000fe20000000000 */
[CC--:B------:R-:W-:Y:S01]  /*0370*/  FMUL R11, R9.reuse, R9.reuse ;  /* 0x00000009090b7220 */ /* 0x0c0fe20000400000 */
[----:B------:R-:W-:Y:S02]  /*0380*/  FFMA R10, R9, 1.4426950216293334961, R12 ;  /* 0x3fb8aa3b090a7823 */ /* 0x000fe4000000000c */
[----:B------:R-:W-:Y:S01]  /*0390*/  FADD R15, R15, R15 ;  /* 0x0000000f0f0f7221 */ /* 0x000fe20000000000 */
[C---:B------:R-:W-:Y:S01]  /*03a0*/  FFMA R16, R11.reuse, R16, 0.0032181653659790754318 ;  /* 0x3b52e7db0b107423 */ /* 0x040fe20000000010 */
[----:B------:R-:W-:Y:S02]  /*03b0*/  FADD R12, R12, -R10 ;  /* 0x8000000a0c0c7221 */ /* 0x000fe40000000000 */
[----:B------:R-:W-:Y:S01]  /*03c0*/  FFMA R14, R14, -R9, R15 ;  /* 0x800000090e0e7223 */ /* 0x000fe2000000000f */
[----:B------:R-:W-:Y:S01]  /*03d0*/  FFMA R16, R11, R16, 0.018033718690276145935 ;  /* 0x3c93bb730b107423 */ /* 0x000fe20000000010 */
[----:B------:R-:W-:-:S02]  /*03e0*/  FFMA R15, R9, 1.4426950216293334961, R12 ;  /* 0x3fb8aa3b090f7823 */ /* 0x000fc4000000000c */
[----:B------:R-:W-:Y:S01]  /*03f0*/  FMUL R14, R13, R14 ;  /* 0x0000000e0d0e7220 */ /* 0x000fe20000400000 */
[----:B------:R-:W-:-:S03]  /*0400*/  FFMA R16, R11, R16, 0.12022458761930465698 ;  /* 0x3df6384f0b107423 */ /* 0x000fc60000000010 */
[----:B------:R-:W-:Y:S01]  /*0410*/  FFMA R12, R14, 1.4426950216293334961, R15 ;  /* 0x3fb8aa3b0e0c7823 */ /* 0x000fe2000000000f */
[----:B------:R-:W-:-:S03]  /*0420*/  FMUL R16, R11, R16 ;  /* 0x000000100b107220 */ /* 0x000fc60000400000 */
[----:B------:R-:W-:Y:S01]  /*0430*/  FFMA R13, R9, 1.9251366722983220825e-08, R12 ;  /* 0x32a55e34090d7823 */ /* 0x000fe2000000000c */
[----:B------:R-:W-:-:S04]  /*0440*/  FMUL R11, R16, 3 ;  /* 0x40400000100b7820 */ /* 0x000fc80000400000 */
[----:B------:R-:W-:Y:S01]  /*0450*/  FFMA R11, R14, R11, R13 ;  /* 0x0000000b0e0b7223 */ /* 0x000fe2000000000d */
[----:B------:R-:W-:-:S03]  /*0460*/  HFMA2 R14, -RZ, RZ, 0.64013671875, -15.109375 ;  /* 0x391fcb8eff0e7431 */ /* 0x000fc600000001ff */
[----:B------:R-:W-:-:S04]  /*0470*/  FFMA R11, R9, R16, R11 ;  /* 0x00000010090b7223 */ /* 0x000fc8000000000b */
[----:B------:R-:W-:-:S04]  /*0480*/  FADD R9, R10, R11 ;  /* 0x0000000b0a097221 */ /* 0x000fc80000000000 */
[----:B------:R-:W-:Y:S01]  /*0490*/  FMUL R12, R9, 2 ;  /* 0x40000000090c7820 */ /* 0x000fe20000400000 */
[----:B------:R-:W-:-:S03]  /*04a0*/  FADD R10, -R10, R9 ;  /* 0x000000090a0a7221 */ /* 0x000fc60000000100 */
[----:B------:R-:W0:Y:S01]  /*04b0*/  FRND R13, R12 ;  /* 0x0000000c000d7307 */ /* 0x000e220000201000 */
[----:B------:R-:W-:Y:S01]  /*04c0*/  FADD R10, R11, -R10 ;  /* 0x8000000a0b0a7221 */ /* 0x000fe20000000000 */
[----:B------:R-:W-:Y:S01]  /*04d0*/  FFMA R9, R9, 2, -R12 ;  /* 0x4000000009097823 */ /* 0x000fe2000000080c */
[----:B------:R-:W-:-:S03]  /*04e0*/  FSETP.GT.AND P4, PT, |R12|, 152, PT ;  /* 0x431800000c00780b */ /* 0x000fc60003f84200 */
[----:B------:R-:W-:Y:S02]  /*04f0*/  FFMA R10, R10, 2, R9 ;  /* 0x400000000a0a7823 */ /* 0x000fe40000000009 */
[----:B------:R-:W1:Y:S01]  /*0500*/  F2I.NTZ R11, R12 ;  /* 0x0000000c000b7305 */ /* 0x000e620000203100 */
[----:B0-----:R-:W-:Y:S01]  /*0510*/  FADD R9, R12, -R13 ;  /* 0x8000000d0c097221 */ /* 0x001fe20000000000 */
[----:B------:R-:W-:-:S03]  /*0520*/  FSETP.GT.AND P3, PT, R13, RZ, PT ;  /* 0x000000ff0d00720b */ /* 0x000fc60003f64000 */
[----:B------:R-:W-:-:S04]  /*0530*/  FADD R9, R9, R10 ;  /* 0x0000000a09097221 */ /* 0x000fc80000000000 */
[----:B------:R-:W-:-:S04]  /*0540*/  FFMA R10, R9, R14, 0.0013391353422775864601 ;  /* 0x3aaf85ed090a7423 */ /* 0x000fc8000000000e */
[----:B------:R-:W-:-:S04]  /*0550*/  FFMA R10, R9, R10, 0.0096188392490148544312 ;  /* 0x3c1d9856090a7423 */ /* 0x000fc8000000000a */
[----:B------:R-:W-:-:S04]  /*0560*/  FFMA R10, R9, R10, 0.055503588169813156128 ;  /* 0x3d6357bb090a7423 */ /* 0x000fc8000000000a */
[C---:B------:R-:W-:Y:S01]  /*0570*/  FFMA R14, R9.reuse, R10, 0.24022644758224487305 ;  /* 0x3e75fdec090e7423 */ /* 0x040fe2000000000a */
[----:B------:R-:W-:Y:S02]  /*0580*/  SEL R10, RZ, 0x83000000, P3 ;  /* 0x83000000ff0a7807 */ /* 0x000fe40001800000 */
[----:B------:R-:W-:Y:S01]  /*0590*/  FSETP.GEU.AND P3, PT, R12, RZ, PT ;  /* 0x000000ff0c00720b */ /* 0x000fe20003f6e000 */
[----:B------:R-:W-:Y:S01]  /*05a0*/  FFMA R14, R9, R14, 0.69314718246459960938 ;  /* 0x3f317218090e7423 */ /* 0x000fe2000000000e */
[----:B------:R-:W-:Y:S02]  /*05b0*/  IADD3 R13, PT, PT, R10, 0x7f000000, RZ ;  /* 0x7f0000000a0d7810 */ /* 0x000fe40007ffe0ff */
[----:B-1----:R-:W-:Y:S01]  /*05c0*/  LEA R11, R11, -R10, 0x17 ;  /* 0x8000000a0b0b7211 */ /* 0x002fe200078eb8ff */
[----:B------:R-:W-:Y:S01]  /*05d0*/  FFMA R14, R9, R14, 1 ;  /* 0x3f800000090e7423 */ /* 0x000fe2000000000e */
[----:B------:R-:W-:-:S03]  /*05e0*/  FSEL R9, RZ, +INF , !P3 ;  /* 0x7f800000ff097808 */ /* 0x000fc60005800000 */
[----:B------:R-:W-:-:S04]  /*05f0*/  FMUL R14, R13, R14 ;  /* 0x0000000e0d0e7220 */ /* 0x000fc80000400000 */
[----:B------:R-:W-:Y:S01]  /*0600*/  @!P4 FMUL R9, R11, R14 ;  /* 0x0000000e0b09c220 */ /* 0x000fe20000400000 */
[----:B------:R-:W-:-:S07]  /*0610*/  @!P0 LOP3.LUT R9, R8, 0x7fffffff, RZ, 0xc0, !PT ;  /* 0x7fffffff08098812 */ /* 0x000fce00078ec0ff */
.L_x_1:
[----:B------:R-:W-:Y:S05]  /*0620*/  BSYNC.RECONVERGENT B0 ;  /* 0x0000000000007941 */ /* 0x000fea0003800200 */
.L_x_0:
[----:B------:R-:W-:Y:S01]  /*0630*/  BSSY.RECONVERGENT B0, `(.L_x_2) ;  /* 0x0000044000007945 */ /* 0x000fe20003800200 */
[----:B------:R-:W-:-:S03]  /*0640*/  MOV R8, 0x3f800000 ;  /* 0x3f80000000087802 */ /* 0x000fc60000000f00 */
[----:B------:R-:W-:Y:S05]  /*0650*/  @!P2 BRA `(.L_x_3) ;  /* 0x000000040004a947 */ /* 0x000fea0003800000 */
[----:B------:R-:W-:-:S13]  /*0660*/  FSETP.NAN.AND P0, PT, |R7|, |R7|, PT ;  /* 0x400000070700720b */ /* 0x000fda0003f08200 */
[----:B------:R-:W-:Y:S01]  /*0670*/  @P0 FADD R8, R7, 2 ;  /* 0x4000000007080421 */ /* 0x000fe20000000000 */
[----:B------:R-:W-:Y:S06]  /*0680*/  @P0 BRA `(.L_x_3) ;  /* 0x0000000000f80947 */ /* 0x000fec0003800000 */
[C---:B------:R-:W-:Y:S01]  /*0690*/  FMUL R8, |R7|.reuse, 16777216 ;  /* 0x4b80000007087820 */ /* 0x040fe20000400200 */
[----:B------:R-:W-:Y:S01]  /*06a0*/  FSETP.GEU.AND P0, PT, |R7|, 1.175494350822287508e-38, PT ;  /* 0x008000000700780b */ /* 0x000fe20003f0e200 */
[----:B------:R-:W-:-:S03]  /*06b0*/  HFMA2 R17, -RZ, RZ, 0.771484375, 0.21533203125 ;  /* 0x3a2c32e4ff117431 */ /* 0x000fc600000001ff */
[----:B------:R-:W-:-:S04]  /*06c0*/  FSEL R8, R8, |R7|, !P0 ;  /* 0x4000000708087208 */ /* 0x000fc80004000000 */
[----:B------:R-:W-:-:S04]  /*06d0*/  IADD3 R10, PT, PT, R8, -0x3f3504f3, RZ ;  /* 0xc0cafb0d080a7810 */ /* 0x000fc80007ffe0ff */
[----:B------:R-:W-:Y:S02]  /*06e0*/  LOP3.LUT R11, R10, 0xff800000, RZ, 0xc0, !PT ;  /* 0xff8000000a0b7812 */ /* 0x000fe400078ec0ff */
[----:B------:R-:W-:Y:S02]  /*06f0*/  FSEL R10, RZ, -24, P0 ;  /* 0xc1c00000ff0a7808 */ /* 0x000fe40000000000 */
[-C--:B------:R-:W-:Y:S02]  /*0700*/  IADD3 R8, PT, PT, R8, -R11.reuse, RZ ;  /* 0x8000000b08087210 */ /* 0x080fe40007ffe0ff */
[----:B------:R-:W-:Y:S02]  /*0710*/  I2FP.F32.S32 R11, R11 ;  /* 0x0000000b000b7245 */ /* 0x000fe40000201400 */
[----:B------:R-:W-:Y:S01]  /*0720*/  FSETP.NEU.AND P0, PT, |R7|, +INF , PT ;  /* 0x7f8000000700780b */ /* 0x000fe20003f0d200 */
[C---:B------:R-:W-:Y:S01]  /*0730*/  FADD R12, R8.reuse, 1 ;  /* 0x3f800000080c7421 */ /* 0x040fe20000000000 */
[----:B------:R-:W-:Y:S01]  /*0740*/  FADD R13, R8, -1 ;  /* 0xbf800000080d7421 */ /* 0x000fe20000000000 */
[----:B------:R-:W-:Y:S01]  /*0750*/  FFMA R11, R11, 1.1920928955078125e-07, R10 ;  /* 0x340000000b0b7823 */ /* 0x000fe2000000000a */
[----:B------:R-:W-:-:S02]  /*0760*/  FSETP.NEU.AND P0, PT, R7, RZ, P0 ;  /* 0x000000ff0700720b */ /* 0x000fc4000070d000 */
[----:B------:R-:W-:Y:S01]  /*0770*/  FADD R15, R13, R13 ;  /* 0x0000000d0d0f7221 */ /* 0x000fe20000000000 */
[----:B------:R-:W0:Y:S10]  /*0780*/  MUFU.RCP R12, R12 ;  /* 0x0000000c000c7308 */ /* 0x000e340000001000 */
[----:B------:R-:W-:Y:S01]  /*0790*/  @!P0 FADD R7, R7, R7 ;  /* 0x0000000707078221 */ /* 0x000fe20000000000 */
[----:B0-----:R-:W-:-:S04]  /*07a0*/  FMUL R8, R12, R15 ;  /* 0x0000000f0c087220 */ /* 0x001fc80000400000 */
        /* <DEDUP_REMOVED lines=15> */
[----:B------:R-:W-:-:S04]  /*08a0*/  FFMA R12, R13, R12, R14 ;  /* 0x0000000c0d0c7223 */ /* 0x000fc8000000000e */
[----:B------:R-:W-:-:S04]  /*08b0*/  FFMA R15, R8, R15, R12 ;  /* 0x0000000f080f7223 */ /* 0x000fc8000000000c */
[----:B------:R-:W-:-:S04]  /*08c0*/  FADD R11, R10, R15 ;  /* 0x0000000f0a0b7221 */ /* 0x000fc80000000000 */
[----:B------:R-:W-:Y:S01]  /*08d0*/  FMUL R8, R11, 2 ;  /* 0x400000000b087820 */ /* 0x000fe20000400000 */
[----:B------:R-:W-:-:S03]  /*08e0*/  FADD R10, -R10, R11 ;  /* 0x0000000b0a0a7221 */ /* 0x000fc60000000100 */
[----:B------:R-:W0:Y:S01]  /*08f0*/  FRND R13, R8 ;  /* 0x00000008000d7307 */ /* 0x000e220000201000 */
[----:B------:R-:W-:Y:S01]  /*0900*/  FADD R10, R15, -R10 ;  /* 0x8000000a0f0a7221 */ /* 0x000fe20000000000 */
[----:B------:R-:W-:Y:S01]  /*0910*/  FFMA R11, R11, 2, -R8 ;  /* 0x400000000b0b7823 */ /* 0x000fe20000000808 */
[----:B------:R-:W-:Y:S02]  /*0920*/  MOV R15, 0x391fcb8e ;  /* 0x391fcb8e000f7802 */ /* 0x000fe40000000f00 */
[----:B------:R-:W-:Y:S01]  /*0930*/  FSETP.GT.AND P3, PT, |R8|, 152, PT ;  /* 0x431800000800780b */ /* 0x000fe20003f64200 */
        /* <DEDUP_REMOVED lines=8> */
[----:B------:R-:W-:Y:S01]  /*09c0*/  FFMA R13, R10, R11, 0.24022644758224487305 ;  /* 0x3e75fdec0a0d7423 */ /* 0x000fe2000000000b */
        /* <DEDUP_REMOVED lines=10> */
.L_x_3:
[----:B------:R-:W-:Y:S05]  /*0a70*/  BSYNC.RECONVERGENT B0 ;  /* 0x0000000000007941 */ /* 0x000fea0003800200 */
.L_x_2:
[----:B------:R-:W-:Y:S01]  /*0a80*/  FADD R9, R8, R9 ;  /* 0x0000000908097221 */ /* 0x000fe20000000000 */
[----:B------:R-:W-:Y:S01]  /*0a90*/  BSSY.RECONVERGENT B0, `(.L_x_4) ;  /* 0x0000044000007945 */ /* 0x000fe20003800200 */
[----:B------:R-:W-:-:S03]  /*0aa0*/  HFMA2 R8, -RZ, RZ, 1.875, 0 ;  /* 0x3f800000ff087431 */ /* 0x000fc600000001ff */
[----:B------:R-:W-:Y:S05]  /*0ab0*/  @!P1 BRA `(.L_x_5) ;  /* 0x0000000400049947 */ /* 0x000fea0003800000 */
        /* <DEDUP_REMOVED lines=12> */
[----:B------:R-:W-:-:S05]  /*0b80*/  IADD3 R7, PT, PT, R7, -R8, RZ ;  /* 0x8000000807077210 */ /* 0x000fca0007ffe0ff */
[C---:B------:R-:W-:Y:S01]  /*0b90*/  FADD R12, R7.reuse, 1 ;  /* 0x3f800000070c7421 */ /* 0x040fe20000000000 */
[----:B------:R-:W-:Y:S01]  /*0ba0*/  FADD R13, R7, -1 ;  /* 0xbf800000070d7421 */ /* 0x000fe20000000000 */
[----:B------:R-:W-:-:S03]  /*0bb0*/  I2FP.F32.S32 R7, R8 ;  /* 0x0000000800077245 */ /* 0x000fc60000201400 */
        /* <DEDUP_REMOVED lines=28> */
[----:B------:R-:W-:Y:S01]  /*0d80*/  HFMA2 R10, -RZ, RZ, 0.64013671875, -15.109375 ;  /* 0x391fcb8eff0a7431 */ /* 0x000fe200000001ff */
[----:B------:R-:W-:Y:S02]  /*0d90*/  FSETP.GT.AND P2, PT, |R11|, 152, PT ;  /* 0x431800000b00780b */ /* 0x000fe40003f44200 */
        /* <DEDUP_REMOVED lines=19> */
.L_x_5:
[----:B------:R-:W-:Y:S05]  /*0ed0*/  BSYNC.RECONVERGENT B0 ;  /* 0x0000000000007941 */ /* 0x000fea0003800200 */
.L_x_4:
[----:B------:R-:W-:Y:S01]  /*0ee0*/  FADD R0, R9, R8 ;  /* 0x0000000809007221 */ /* 0x000fe20000000000 */
[----:B------:R-:W-:Y:S01]  /*0ef0*/  IADD3 R6, PT, PT, R6, UR4, RZ ;  /* 0x0000000406067c10 */ /* 0x000fe2000fffe0ff */
[----:B------:R-:W-:Y:S02]  /*0f00*/  BSSY.RECONVERGENT B0, `(.L_x_6) ;  /* 0x000000d000007945 */ /* 0x000fe40003800200 */
[----:B------:R0:W1:Y:S01]  /*0f10*/  MUFU.RSQ R9, R0 ;  /* 0x0000000000097308 */ /* 0x0000620000001400 */
[----:B------:R-:W-:Y:S02]  /*0f20*/  IADD3 R7, PT, PT, R0, -0xd000000, RZ ;  /* 0xf300000000077810 */ /* 0x000fe40007ffe0ff */
[----:B------:R-:W-:Y:S02]  /*0f30*/  ISETP.GE.AND P0, PT, R6, UR8, PT ;  /* 0x0000000806007c0c */ /* 0x000fe4000bf06270 */
[----:B------:R-:W-:-:S13]  /*0f40*/  ISETP.GT.U32.AND P1, PT, R7, 0x727fffff, PT ;  /* 0x727fffff0700780c */ /* 0x000fda0003f24070 */
[----:B01----:R-:W-:Y:S05]  /*0f50*/  @!P1 BRA `(.L_x_7) ;  /* 0x00000000000c9947 */ /* 0x003fea0003800000 */
[----:B------:R-:W-:-:S07]  /*0f60*/  MOV R12, 0xf80 ;  /* 0x00000f80000c7802 */ /* 0x000fce0000000f00 */
[----:B------:R-:W-:Y:S05]  /*0f70*/  CALL.REL.NOINC `($__internal_0_$__cuda_sm20_sqrt_rn_f32_slowpath) ;  /* 0x0000000000287944 */ /* 0x000fea0003c00000 */
[----:B------:R-:W-:Y:S05]  /*0f80*/  BRA `(.L_x_8) ;  /* 0x0000000000107947 */ /* 0x000fea0003800000 */
.L_x_7:
[----:B------:R-:W-:Y:S01]  /*0f90*/  FMUL.FTZ R7, R0, R9 ;  /* 0x0000000900077220 */ /* 0x000fe20000410000 */
[----:B------:R-:W-:-:S03]  /*0fa0*/  FMUL.FTZ R8, R9, 0.5 ;  /* 0x3f00000009087820 */ /* 0x000fc60000410000 */
[----:B------:R-:W-:-:S04]  /*0fb0*/  FFMA R0, -R7, R7, R0 ;  /* 0x0000000707007223 */ /* 0x000fc80000000100 */
[----:B------:R-:W-:-:S07]  /*0fc0*/  FFMA R7, R0, R8, R7 ;  /* 0x0000000800077223 */ /* 0x000fce0000000007 */
.L_x_8:
[----:B------:R-:W-:Y:S05]  /*0fd0*/  BSYNC.RECONVERGENT B0 ;  /* 0x0000000000007941 */ /* 0x000fea0003800200 */
.L_x_6:
[----:B------:R-:W0:Y:S02]  /*0fe0*/  LDC.64 R8, c[0x0][0x390] ;  /* 0x0000e400ff087b82 */ /* 0x000e240000000a00 */
[----:B0-----:R1:W-:Y:S01]  /*0ff0*/  REDG.E.ADD.F32.FTZ.RN.STRONG.GPU desc[UR6][R8.64], R7 ;  /* 0x00000007080079a6 */ /* 0x0013e2000c12f306 */
[----:B------:R-:W-:Y:S05]  /*1000*/  @!P0 BRA `(.L_x_9) ;  /* 0xfffffff000348947 */ /* 0x000fea000383ffff */
[----:B------:R-:W-:Y:S05]  /*1010*/  EXIT ;  /* 0x000000000000794d */ /* 0x000fea0003800000 */
        .weak           $__internal_0_$__cuda_sm20_sqrt_rn_f32_slowpath
        .type           $__internal_0_$__cuda_sm20_sqrt_rn_f32_slowpath,@function
        .size           $__internal_0_$__cuda_sm20_sqrt_rn_f32_slowpath,(.L_x_12 - $__internal_0_$__cuda_sm20_sqrt_rn_f32_slowpath)
$__internal_0_$__cuda_sm20_sqrt_rn_f32_slowpath:
[----:B------:R-:W-:-:S13]  /*1020*/  LOP3.LUT P1, RZ, R0, 0x7fffffff, RZ, 0xc0, !PT ;  /* 0x7fffffff00ff7812 */ /* 0x000fda000782c0ff */
[----:B------:R-:W-:Y:S01]  /*1030*/  @!P1 MOV R7, R0 ;  /* 0x0000000000079202 */ /* 0x000fe20000000f00 */
[----:B------:R-:W-:Y:S06]  /*1040*/  @!P1 BRA `(.L_x_10) ;  /* 0x0000000000409947 */ /* 0x000fec0003800000 */
[----:B------:R-:W-:-:S13]  /*1050*/  FSETP.GEU.FTZ.AND P1, PT, R0, RZ, PT ;  /* 0x000000ff0000720b */ /* 0x000fda0003f3e000 */
[----:B------:R-:W-:Y:S01]  /*1060*/  @!P1 MOV R7, 0x7fffffff ;  /* 0x7fffffff00079802 */ /* 0x000fe20000000f00 */
[----:B------:R-:W-:Y:S06]  /*1070*/  @!P1 BRA `(.L_x_10) ;  /* 0x0000000000349947 */ /* 0x000fec0003800000 */
[----:B------:R-:W-:-:S13]  /*1080*/  FSETP.GTU.FTZ.AND P1, PT, |R0|, +INF , PT ;  /* 0x7f8000000000780b */ /* 0x000fda0003f3c200 */
[----:B------:R-:W-:Y:S01]  /*1090*/  @P1 FADD.FTZ R7, R0, 1 ;  /* 0x3f80000000071421 */ /* 0x000fe20000010000 */
[----:B------:R-:W-:Y:S06]  /*10a0*/  @P1 BRA `(.L_x_10) ;  /* 0x0000000000281947 */ /* 0x000fec0003800000 */
[----:B------:R-:W-:-:S13]  /*10b0*/  FSETP.NEU.FTZ.AND P1, PT, |R0|, +INF , PT ;  /* 0x7f8000000000780b */ /* 0x000fda0003f3d200 */
[----:B------:R-:W-:-:S04]  /*10c0*/  @P1 FFMA R8, R0, 1.84467440737095516160e+19, RZ ;  /* 0x5f80000000081823 */ /* 0x000fc800000000ff */
[----:B------:R-:W0:Y:S02]  /*10d0*/  @P1 MUFU.RSQ R7, R8 ;  /* 0x0000000800071308 */ /* 0x000e240000001400 */
[----:B0-----:R-:W-:Y:S01]  /*10e0*/  @P1 FMUL.FTZ R9, R8, R7 ;  /* 0x0000000708091220 */ /* 0x001fe20000410000 */
[----:B------:R-:W-:Y:S01]  /*10f0*/  @P1 FMUL.FTZ R11, R7, 0.5 ;  /* 0x3f000000070b1820 */ /* 0x000fe20000410000 */
[----:B------:R-:W-:Y:S02]  /*1100*/  @!P1 MOV R7, R0 ;  /* 0x0000000000079202 */ /* 0x000fe40000000f00 */
[----:B------:R-:W-:-:S04]  /*1110*/  @P1 FADD.FTZ R10, -R9, -RZ ;  /* 0x800000ff090a1221 */ /* 0x000fc80000010100 */
[----:B------:R-:W-:-:S04]  /*1120*/  @P1 FFMA R10, R9, R10, R8 ;  /* 0x0000000a090a1223 */ /* 0x000fc80000000008 */
[----:B------:R-:W-:-:S04]  /*1130*/  @P1 FFMA R10, R10, R11, R9 ;  /* 0x0000000b0a0a1223 */ /* 0x000fc80000000009 */
[----:B------:R-:W-:-:S07]  /*1140*/  @P1 FMUL.FTZ R7, R10, 2.3283064365386962891e-10 ;  /* 0x2f8000000a071820 */ /* 0x000fce0000410000 */
.L_x_10:
[----:B------:R-:W-:Y:S01]  /*1150*/  HFMA2 R9, -RZ, RZ, 0, 0 ;  /* 0x00000000ff097431 */ /* 0x000fe200000001ff */
[----:B------:R-:W-:-:S04]  /*1160*/  MOV R8, R12 ;  /* 0x0000000c00087202 */ /* 0x000fc80000000f00 */
[----:B------:R-:W-:Y:S05]  /*1170*/  RET.REL.NODEC R8 `(_Z20sumEuclideanDistancePfS_S_ii) ;  /* 0xffffffec08a07950 */ /* 0x000fea0003c3ffff */
.L_x_11:
[----:B------:R-:W-:-:S00]  /*1180*/  BRA `(.L_x_11) ;  /* 0xfffffffc00fc7947 */ /* 0x000fc0000383ffff */
[----:B------:R-:W-:-:S00]  /*1190*/  NOP ;  /* 0x0000000000007918 */ /* 0x000fc00000000000 */
        /* <DEDUP_REMOVED lines=14> */
.L_x_12:


//--------------------- .nv.shared.reserved.0     --------------------------
	.section	.nv.shared.reserved.0,"aw",@nobits
	.weak		__nv_reservedSMEM_offset_0_alias
	.size		__nv_reservedSMEM_offset_0_alias, 0, 64
	.other		__nv_reservedSMEM_offset_0_alias,@"STO_CUDA_RESERVED_SHARED STV_DEFAULT"
__nv_reservedSMEM_offset_0_alias:
	.zero		0
	.zero		64


//--------------------- .nv.constant0._Z20sumEuclideanDistancePfS_S_ii --------------------------
	.section	.nv.constant0._Z20sumEuclideanDistancePfS_S_ii,"a",@progbits
	.sectionflags	@""
	.align	4
.nv.constant0._Z20sumEuclideanDistancePfS_S_ii:
	.zero		928


//--------------------- SYMBOLS --------------------------

	.type		.nv.reservedSmem.offset0,@object
	.size		.nv.reservedSmem.offset0,0x4
